//
// Generated by NVIDIA NVVM Compiler
//
// Compiler Build ID: CL-36424714
// Cuda compilation tools, release 13.0, V13.0.88
// Based on NVVM 20.0.0
//

.version 9.0
.target sm_100
.address_size 64

	// .globl	_Z8printstrPc
.extern .func  (.param .b32 func_retval0) vprintf
(
	.param .b64 vprintf_param_0,
	.param .b64 vprintf_param_1
)
;
.global .align 1 .b8 $str[16] = {115, 116, 114, 105, 110, 103, 32, 97, 114, 103, 58, 32, 37, 115, 10};

.visible .entry _Z8printstrPc(
	.param .u64 .ptr .align 1 _Z8printstrPc_param_0
)
{
	.local .align 8 .b8 	__local_depot0[8];
	.reg .b64 	%SP;
	.reg .b64 	%SPL;
	.reg .b32 	%r<3>;
	.reg .b64 	%rd<6>;

	mov.u64 	%SPL, __local_depot0;
	cvta.local.u64 	%SP, %SPL;
	ld.param.u64 	%rd1, [_Z8printstrPc_param_0];
	add.u64 	%rd2, %SP, 0;
	add.u64 	%rd3, %SPL, 0;
	st.local.u64 	[%rd3], %rd1;
	mov.u64 	%rd4, $str;
	cvta.global.u64 	%rd5, %rd4;
	{ // callseq 0, 0
	.param .b64 param0;
	st.param.b64 	[param0], %rd5;
	.param .b64 param1;
	st.param.b64 	[param1], %rd2;
	.param .b32 retval0;
	call.uni (retval0), 
	vprintf, 
	(
	param0, 
	param1
	);
	ld.param.b32 	%r1, [retval0];
	} // callseq 0
	ret;

}


// ===== COMPILED SASS (sm_100) =====

	.target	sm_100

	.elftype	@"ET_EXEC"


//--------------------- .note.nv.tkinfo           --------------------------
	.section	.note.nv.tkinfo,"",@"SHT_NOTE"
	.sectionflags	@"SHF_NOTE_NV_TKINFO"
	.tkinfo
        /*0018*/ 	.word	0x00000002
        /*0030*/ 	.string	""
        /*0030*/ 	.string	"ptxas"
        /*0030*/ 	.string	"Cuda compilation tools, release 13.0, V13.0.88"
        /*0030*/ 	.string	"Build cuda_13.0.r13.0/compiler.36424714_0"
        /*0030*/ 	.string	"-arch sm_100 -m 64 "



//--------------------- .note.nv.cuinfo           --------------------------
	.section	.note.nv.cuinfo,"",@"SHT_NOTE"
	.sectionflags	@"SHF_NOTE_NV_CUINFO"
        /*0018*/ 	.short	0x0002
        /*001a*/ 	.short	0x0064
        /*001c*/ 	.short	0x0082
	.zero		2


//--------------------- .nv.info                  --------------------------
	.section	.nv.info,"",@"SHT_CUDA_INFO"
	.align	4


	//----- nvinfo : EIATTR_REGCOUNT
	.align		4
        /*0000*/ 	.byte	0x04, 0x2f
        /*0002*/ 	.short	(.L_2 - .L_1)
	.align		4
.L_1:
        /*0004*/ 	.word	index@(_Z8printstrPc)
        /*0008*/ 	.word	0x00000018


	//----- nvinfo : EIATTR_FRAME_SIZE
	.align		4
.L_2:
        /*000c*/ 	.byte	0x04, 0x11
        /*000e*/ 	.short	(.L_4 - .L_3)
	.align		4
.L_3:
        /*0010*/ 	.word	index@(_Z8printstrPc)
        /*0014*/ 	.word	0x00000008


	//----- nvinfo : EIATTR_MIN_STACK_SIZE
	.align		4
.L_4:
        /*0018*/ 	.byte	0x04, 0x12
        /*001a*/ 	.short	(.L_6 - .L_5)
	.align		4
.L_5:
        /*001c*/ 	.word	index@(_Z8printstrPc)
        /*0020*/ 	.word	0x00000008
.L_6:


//--------------------- .nv.compat                --------------------------
	.section	.nv.compat,"",@"SHT_CUDA_COMPAT_INFO"
	.align	4
        /*0000*/ 	.byte	0x02, 0x09, 0x00, 0x00, 0x02, 0x02, 0x01, 0x00, 0x02, 0x05, 0x05, 0x00, 0x03, 0x07, 0x01, 0x01
        /*0010*/ 	.byte	0x02, 0x03, 0x00, 0x00, 0x02, 0x06, 0x01, 0x00, 0x04, 0x0b, 0x08, 0x00, 0x09, 0x00, 0x00, 0x00
        /*0020*/ 	.byte	0x00, 0x00, 0x00, 0x00


//--------------------- .nv.info._Z8printstrPc    --------------------------
	.section	.nv.info._Z8printstrPc,"",@"SHT_CUDA_INFO"
	.sectionflags	@""
	.align	4


	//----- nvinfo : EIATTR_CUDA_API_VERSION
	.align		4
        /*0000*/ 	.byte	0x04, 0x37
        /*0002*/ 	.short	(.L_8 - .L_7)
.L_7:
        /*0004*/ 	.word	0x00000082


	//----- nvinfo : EIATTR_KPARAM_INFO
	.align		4
.L_8:
        /*0008*/ 	.byte	0x04, 0x17
        /*000a*/ 	.short	(.L_10 - .L_9)
.L_9:
        /*000c*/ 	.word	0x00000000
        /*0010*/ 	.short	0x0000
        /*0012*/ 	.short	0x0000
        /*0014*/ 	.byte	0x00, 0xf5, 0x21, 0x00


	//----- nvinfo : EIATTR_SPARSE_MMA_MASK
	.align		4
.L_10:
        /*0018*/ 	.byte	0x03, 0x50
        /*001a*/ 	.short	0x0000


	//----- nvinfo : EIATTR_MAXREG_COUNT
	.align		4
        /*001c*/ 	.byte	0x03, 0x1b
        /*001e*/ 	.short	0x00ff


	//----- nvinfo : EIATTR_EXTERNS
	.align		4
        /*0020*/ 	.byte	0x04, 0x0f
        /*0022*/ 	.short	(.L_12 - .L_11)


	//   ....[0]....
	.align		4
.L_11:
        /*0024*/ 	.word	index@(vprintf)


	//----- nvinfo : EIATTR_MERCURY_ISA_VERSION
	.align		4
.L_12:
        /*0028*/ 	.byte	0x03, 0x5f
        /*002a*/ 	.short	0x0101


	//----- nvinfo : EIATTR_VRC_CTA_INIT_COUNT
	.align		4
        /*002c*/ 	.byte	0x02, 0x4a
	.zero		1
	.zero		1


	//----- nvinfo : EIATTR_SYSCALL_OFFSETS
	.align		4
        /*0030*/ 	.byte	0x04, 0x46
        /*0032*/ 	.short	(.L_14 - .L_13)


	//   ....[0]....
.L_13:
        /*0034*/ 	.word	0x000000e0


	//----- nvinfo : EIATTR_EXIT_INSTR_OFFSETS
	.align		4
.L_14:
        /*0038*/ 	.byte	0x04, 0x1c
        /*003a*/ 	.short	(.L_16 - .L_15)


	//   ....[0]....
.L_15:
        /*003c*/ 	.word	0x000000f0


	//----- nvinfo : EIATTR_CBANK_PARAM_SIZE
	.align		4
.L_16:
        /*0040*/ 	.byte	0x03, 0x19
        /*0042*/ 	.short	0x0008


	//----- nvinfo : EIATTR_PARAM_CBANK
	.align		4
        /*0044*/ 	.byte	0x04, 0x0a
        /*0046*/ 	.short	(.L_18 - .L_17)
	.align		4
.L_17:
        /*0048*/ 	.word	index@(.nv.constant0._Z8printstrPc)
        /*004c*/ 	.short	0x0380
        /*004e*/ 	.short	0x0008


	//----- nvinfo : EIATTR_SW_WAR
	.align		4
.L_18:
        /*0050*/ 	.byte	0x04, 0x36
        /*0052*/ 	.short	(.L_20 - .L_19)
.L_19:
        /*0054*/ 	.word	0x00000008
.L_20:


//--------------------- .nv.callgraph             --------------------------
	.section	.nv.callgraph,"",@"SHT_CUDA_CALLGRAPH"
	.align	4
	.sectionentsize	8
	.align		4
        /*0000*/ 	.word	0x00000000
	.align		4
        /*0004*/ 	.word	0xffffffff
	.align		4
        /*0008*/ 	.word	index@(_Z8printstrPc)
	.align		4
        /*000c*/ 	.word	index@(vprintf)
	.align		4
        /*0010*/ 	.word	0x00000000
	.align		4
        /*0014*/ 	.word	0xfffffffe
	.align		4
        /*0018*/ 	.word	0x00000000
	.align		4
        /*001c*/ 	.word	0xfffffffd
	.align		4
        /*0020*/ 	.word	0x00000000
	.align		4
        /*0024*/ 	.word	0xfffffffc


//--------------------- .nv.constant4             --------------------------
	.section	.nv.constant4,"a",@progbits
	.align	8
	.align		8
.nv.constant4:
        /*0000*/ 	.dword	vprintf
	.align		8
        /*0008*/ 	.dword	$str


//--------------------- .text._Z8printstrPc       --------------------------
	.section	.text._Z8printstrPc,"ax",@progbits
	.align	128
        .global         _Z8printstrPc
        .type           _Z8printstrPc,@function
        .size           _Z8printstrPc,(.L_x_2 - _Z8printstrPc)
        .other          _Z8printstrPc,@"STO_CUDA_ENTRY STV_DEFAULT"
_Z8printstrPc:
.text._Z8printstrPc:
[----:B------:R-:W0:Y:S08]  /*0000*/  LDC R1, c[0x0][0x37c] ;  /* 0x0000df00ff017b82 */ /* 0x000e300000000800 */
[----:B------:R-:W1:Y:S01]  /*0010*/  LDC.64 R8, c[0x0][0x380] ;  /* 0x0000e000ff087b82 */ /* 0x000e620000000a00 */
[----:B0-----:R-:W-:Y:S01]  /*0020*/  VIADD R1, R1, 0xfffffff8 ;  /* 0xfffffff801017836 */ /* 0x001fe20000000000 */
[----:B------:R-:W-:Y:S01]  /*0030*/  MOV R0, 0x0 ;  /* 0x0000000000007802 */ /* 0x000fe20000000f00 */
[----:B------:R-:W0:Y:S01]  /*0040*/  LDCU UR4, c[0x0][0x2f8] ;  /* 0x00005f00ff0477ac */ /* 0x000e220008000800 */
[----:B------:R-:W2:Y:S04]  /*0050*/  LDCU.64 UR6, c[0x4][0x8] ;  /* 0x01000100ff0677ac */ /* 0x000ea80008000a00 */
[----:B------:R3:W4:Y:S01]  /*0060*/  LDC.64 R2, c[0x4][R0] ;  /* 0x0100000000027b82 */ /* 0x0007220000000a00 */
[----:B------:R-:W5:Y:S01]  /*0070*/  LDCU UR5, c[0x0][0x2fc] ;  /* 0x00005f80ff0577ac */ /* 0x000f620008000800 */
[----:B0-----:R-:W-:Y:S01]  /*0080*/  IADD3 R6, P0, PT, R1, UR4, RZ ;  /* 0x0000000401067c10 */ /* 0x001fe2000ff1e0ff */
[----:B-1----:R3:W-:Y:S01]  /*0090*/  STL.64 [R1], R8 ;  /* 0x0000000801007387 */ /* 0x0027e20000100a00 */
[----:B--2---:R-:W-:Y:S01]  /*00a0*/  IMAD.U32 R4, RZ, RZ, UR6 ;  /* 0x00000006ff047e24 */ /* 0x004fe2000f8e00ff */
[----:B------:R-:W-:-:S02]  /*00b0*/  MOV R5, UR7 ;  /* 0x0000000700057c02 */ /* 0x000fc40008000f00 */
[----:B-----5:R-:W-:-:S08]  /*00c0*/  IMAD.X R7, RZ, RZ, UR5, P0 ;  /* 0x00000005ff077e24 */ /* 0x020fd000080e06ff */
[----:B------:R-:W-:-:S07]  /*00d0*/  LEPC R20, `(.L_x_0) ;  /* 0x000000001014794e */ /* 0x000fce0000000000 */
[----:B---34-:R-:W-:Y:S05]  /*00e0*/  CALL.ABS.NOINC R2 ;  /* 0x0000000002007343 */ /* 0x018fea0003c00000 */
.L_x_0:
[----:B------:R-:W-:Y:S05]  /*00f0*/  EXIT ;  /* 0x000000000000794d */ /* 0x000fea0003800000 */
.L_x_1:
[----:B------:R-:W-:-:S00]  /*0100*/  BRA `(.L_x_1) ;  /* 0xfffffffc00fc7947 */ /* 0x000fc0000383ffff */
[----:B------:R-:W-:-:S00]  /*0110*/  NOP ;  /* 0x0000000000007918 */ /* 0x000fc00000000000 */
        /* <DEDUP_REMOVED lines=14> */
.L_x_2:


//--------------------- .nv.global.init           --------------------------
	.section	.nv.global.init,"aw",@progbits
.nv.global.init:
	.type		$str,@object
	.size		$str,(.L_0 - $str)
$str:
        /*0000*/ 	.byte	0x73, 0x74, 0x72, 0x69, 0x6e, 0x67, 0x20, 0x61, 0x72, 0x67, 0x3a, 0x20, 0x25, 0x73, 0x0a, 0x00
.L_0:


//--------------------- .nv.shared.reserved.0     --------------------------
	.section	.nv.shared.reserved.0,"aw",@nobits
	.weak		__nv_reservedSMEM_offset_0_alias
	.size		__nv_reservedSMEM_offset_0_alias, 0, 64
	.other		__nv_reservedSMEM_offset_0_alias,@"STO_CUDA_RESERVED_SHARED STV_DEFAULT"
__nv_reservedSMEM_offset_0_alias:
	.zero		0
	.zero		64


//--------------------- .nv.constant0._Z8printstrPc --------------------------
	.section	.nv.constant0._Z8printstrPc,"a",@progbits
	.sectionflags	@""
	.align	4
.nv.constant0._Z8printstrPc:
	.zero		904


//--------------------- SYMBOLS --------------------------

	.type		.nv.reservedSmem.offset0,@object
	.size		.nv.reservedSmem.offset0,0x4
	.type		vprintf,@function
